	.headerflags	@"EF_CUDA_TEXMODE_UNIFIED EF_CUDA_64BIT_ADDRESS EF_CUDA_ACCELERATORS EF_CUDA_SM90 EF_CUDA_VIRTUAL_SM(EF_CUDA_SM90)"
	.elftype	@"ET_EXEC"


//--------------------- .nv.info                  --------------------------
	.section	.nv.info,"",@"SHT_CUDA_INFO"
	.align	4


	//----- nvinfo : EIATTR_REGCOUNT
	.align		4
        /*0000*/ 	.byte	0x04, 0x2f
        /*0002*/ 	.short	(.L_1 - .L_0)
	.align		4
.L_0:
        /*0004*/ 	.word	index@(triton_poi_fused_cat_14)
        /*0008*/ 	.word	0x00000020


	//----- nvinfo : EIATTR_MIN_STACK_SIZE
	.align		4
.L_1:
        /*000c*/ 	.byte	0x04, 0x12
        /*000e*/ 	.short	(.L_3 - .L_2)
	.align		4
.L_2:
        /*0010*/ 	.word	index@(triton_poi_fused_cat_14)
        /*0014*/ 	.word	0x00000000


	//----- nvinfo : EIATTR_FRAME_SIZE
	.align		4
.L_3:
        /*0018*/ 	.byte	0x04, 0x11
        /*001a*/ 	.short	(.L_5 - .L_4)
	.align		4
.L_4:
        /*001c*/ 	.word	index@(triton_poi_fused_cat_14)
        /*0020*/ 	.word	0x00000000


	//----- nvinfo : EIATTR_MIN_STACK_SIZE
	.align		4
.L_5:
        /*0024*/ 	.byte	0x04, 0x12
        /*0026*/ 	.short	(.L_7 - .L_6)
	.align		4
.L_6:
        /*0028*/ 	.word	index@(triton_poi_fused_cat_14)
        /*002c*/ 	.word	0x00000000
.L_7:


//--------------------- .nv.info.triton_poi_fused_cat_14 --------------------------
	.section	.nv.info.triton_poi_fused_cat_14,"",@"SHT_CUDA_INFO"
	.sectionflags	@""
	.align	4


	//----- nvinfo : EIATTR_CUDA_API_VERSION
	.align		4
        /*0000*/ 	.byte	0x04, 0x37
        /*0002*/ 	.short	(.L_9 - .L_8)
.L_8:
        /*0004*/ 	.word	0x0000007c


	//----- nvinfo : EIATTR_KPARAM_INFO
	.align		4
.L_9:
        /*0008*/ 	.byte	0x04, 0x17
        /*000a*/ 	.short	(.L_11 - .L_10)
.L_10:
        /*000c*/ 	.word	0x00000000
        /*0010*/ 	.short	0x0004
        /*0012*/ 	.short	0x0020
        /*0014*/ 	.byte	0x00, 0xf0, 0x11, 0x00


	//----- nvinfo : EIATTR_KPARAM_INFO
	.align		4
.L_11:
        /*0018*/ 	.byte	0x04, 0x17
        /*001a*/ 	.short	(.L_13 - .L_12)
.L_12:
        /*001c*/ 	.word	0x00000000
        /*0020*/ 	.short	0x0003
        /*0022*/ 	.short	0x0018
        /*0024*/ 	.byte	0x00, 0xf4, 0x21, 0x00


	//----- nvinfo : EIATTR_KPARAM_INFO
	.align		4
.L_13:
        /*0028*/ 	.byte	0x04, 0x17
        /*002a*/ 	.short	(.L_15 - .L_14)
.L_14:
        /*002c*/ 	.word	0x00000000
        /*0030*/ 	.short	0x0002
        /*0032*/ 	.short	0x0010
        /*0034*/ 	.byte	0x00, 0xf4, 0x21, 0x00


	//----- nvinfo : EIATTR_KPARAM_INFO
	.align		4
.L_15:
        /*0038*/ 	.byte	0x04, 0x17
        /*003a*/ 	.short	(.L_17 - .L_16)
.L_16:
        /*003c*/ 	.word	0x00000000
        /*0040*/ 	.short	0x0001
        /*0042*/ 	.short	0x0008
        /*0044*/ 	.byte	0x00, 0xf4, 0x21, 0x00


	//----- nvinfo : EIATTR_KPARAM_INFO
	.align		4
.L_17:
        /*0048*/ 	.byte	0x04, 0x17
        /*004a*/ 	.short	(.L_19 - .L_18)
.L_18:
        /*004c*/ 	.word	0x00000000
        /*0050*/ 	.short	0x0000
        /*0052*/ 	.short	0x0000
        /*0054*/ 	.byte	0x00, 0xf4, 0x21, 0x00


	//----- nvinfo : EIATTR_SPARSE_MMA_MASK
	.align		4
.L_19:
        /*0058*/ 	.byte	0x03, 0x50
        /*005a*/ 	.short	0x0000


	//----- nvinfo : EIATTR_MAXREG_COUNT
	.align		4
        /*005c*/ 	.byte	0x03, 0x1b
        /*005e*/ 	.short	0x00ff


	//----- nvinfo : EIATTR_EXIT_INSTR_OFFSETS
	.align		4
        /*0060*/ 	.byte	0x04, 0x1c
        /*0062*/ 	.short	(.L_21 - .L_20)


	//   ....[0]....
.L_20:
        /*0064*/ 	.word	0x000007a0


	//----- nvinfo : EIATTR_REQNTID
	.align		4
.L_21:
        /*0068*/ 	.byte	0x04, 0x10
        /*006a*/ 	.short	(.L_23 - .L_22)
.L_22:
        /*006c*/ 	.word	0x00000080
        /*0070*/ 	.word	0x00000001
        /*0074*/ 	.word	0x00000001


	//----- nvinfo : EIATTR_CBANK_PARAM_SIZE
	.align		4
.L_23:
        /*0078*/ 	.byte	0x03, 0x19
        /*007a*/ 	.short	0x0024


	//----- nvinfo : EIATTR_PARAM_CBANK
	.align		4
        /*007c*/ 	.byte	0x04, 0x0a
        /*007e*/ 	.short	(.L_25 - .L_24)
	.align		4
.L_24:
        /*0080*/ 	.word	index@(.nv.constant0.triton_poi_fused_cat_14)
        /*0084*/ 	.short	0x0210
        /*0086*/ 	.short	0x0024


	//----- nvinfo : EIATTR_SW_WAR
	.align		4
.L_25:
        /*0088*/ 	.byte	0x04, 0x36
        /*008a*/ 	.short	(.L_27 - .L_26)
.L_26:
        /*008c*/ 	.word	0x00000008
.L_27:


//--------------------- .nv.callgraph             --------------------------
	.section	.nv.callgraph,"",@"SHT_CUDA_CALLGRAPH"
	.align	4
	.sectionentsize	8
	.align		4
        /*0000*/ 	.word	0x00000000
	.align		4
        /*0004*/ 	.word	0xffffffff
	.align		4
        /*0008*/ 	.word	0x00000000
	.align		4
        /*000c*/ 	.word	0xfffffffe
	.align		4
        /*0010*/ 	.word	0x00000000
	.align		4
        /*0014*/ 	.word	0xfffffffd
	.align		4
        /*0018*/ 	.word	0x00000000
	.align		4
        /*001c*/ 	.word	0xfffffffc


//--------------------- .text.triton_poi_fused_cat_14 --------------------------
	.section	.text.triton_poi_fused_cat_14,"ax",@progbits
	.align	128
        .global         triton_poi_fused_cat_14
        .type           triton_poi_fused_cat_14,@function
        .size           triton_poi_fused_cat_14,(.L_x_1 - triton_poi_fused_cat_14)
        .other          triton_poi_fused_cat_14,@"STO_CUDA_ENTRY STV_DEFAULT"
triton_poi_fused_cat_14:
.text.triton_poi_fused_cat_14:
[----:B------:R-:W-:Y:S01]  /*0000*/  LDC R1, c[0x0][0x28] ;  /* 0x00000a00ff017b82 */ /* 0x000fe20000000800 */
[----:B------:R-:W1:Y:S07]  /*0010*/  S2R R0, SR_TID.X ;  /* 0x0000000000007919 */ /* 0x000e6e0000002100 */
[----:B------:R-:W2:Y:S01]  /*0020*/  LDC.64 R20, c[0x0][0x210] ;  /* 0x00008400ff147b82 */ /* 0x000ea20000000a00 */
[----:B------:R-:W-:Y:S02]  /*0030*/  CS2R R8, SRZ ;  /* 0x0000000000087805 */ /* 0x000fe4000001ff00 */
[----:B------:R-:W-:Y:S01]  /*0040*/  CS2R R10, SRZ ;  /* 0x00000000000a7805 */ /* 0x000fe2000001ff00 */
[----:B------:R-:W3:Y:S01]  /*0050*/  S2R R13, SR_CTAID.X ;  /* 0x00000000000d7919 */ /* 0x000ee20000002500 */
[----:B------:R-:W-:Y:S01]  /*0060*/  ULDC.64 UR4, c[0x0][0x208] ;  /* 0x0000820000047ab9 */ /* 0x000fe20000000a00 */
[----:B------:R-:W-:-:S02]  /*0070*/  ULDC.64 UR6, c[0x0][0x220] ;  /* 0x0000880000067ab9 */ /* 0x000fc40000000a00 */
[----:B------:R-:W4:Y:S01]  /*0080*/  LDC.64 R26, c[0x0][0x218] ;  /* 0x00008600ff1a7b82 */ /* 0x000f220000000a00 */
[----:B-1----:R-:W-:-:S05]  /*0090*/  IMAD.SHL.U32 R0, R0, 0x4, RZ ;  /* 0x0000000400007824 */ /* 0x002fca00078e00ff */
[----:B------:R-:W-:-:S05]  /*00a0*/  LOP3.LUT R0, R0, 0x1fc, RZ, 0xc0, !PT ;  /* 0x000001fc00007812 */ /* 0x000fca00078ec0ff */
[----:B---3--:R-:W-:-:S05]  /*00b0*/  IMAD R0, R13, 0x400, R0 ;  /* 0x000004000d007824 */ /* 0x008fca00078e0200 */
[----:B------:R-:W-:-:S04]  /*00c0*/  SHF.R.S32.HI R3, RZ, 0x1f, R0 ;  /* 0x0000001fff037819 */ /* 0x000fc80000011400 */
[CC--:B------:R-:W-:Y:S02]  /*00d0*/  LEA.HI R2, R3.reuse, R0.reuse, RZ, 0x6 ;  /* 0x0000000003027211 */ /* 0x0c0fe400078f30ff */
[----:B------:R-:W-:Y:S02]  /*00e0*/  LEA.HI R4, R3, R0, RZ, 0x10 ;  /* 0x0000000003047211 */ /* 0x000fe400078f80ff */
[--C-:B------:R-:W-:Y:S02]  /*00f0*/  SHF.R.S32.HI R12, RZ, 0x6, R2.reuse ;  /* 0x00000006ff0c7819 */ /* 0x100fe40000011402 */
[----:B------:R-:W-:Y:S02]  /*0100*/  SHF.R.S32.HI R5, RZ, 0x1f, R2 ;  /* 0x0000001fff057819 */ /* 0x000fe40000011402 */
[----:B------:R-:W-:Y:S02]  /*0110*/  SHF.R.S32.HI R6, RZ, 0x10, R4 ;  /* 0x00000010ff067819 */ /* 0x000fe40000011404 */
[----:B------:R-:W-:-:S02]  /*0120*/  LEA.HI R5, R5, R12, RZ, 0xa ;  /* 0x0000000c05057211 */ /* 0x000fc400078f50ff */
[----:B------:R-:W-:Y:S01]  /*0130*/  LOP3.LUT R3, R2, 0xffffffc0, RZ, 0xc0, !PT ;  /* 0xffffffc002037812 */ /* 0x000fe200078ec0ff */
[----:B------:R-:W-:Y:S01]  /*0140*/  IMAD.SHL.U32 R2, R6, 0x8000, RZ ;  /* 0x0000800006027824 */ /* 0x000fe200078e00ff */
[----:B------:R-:W-:-:S03]  /*0150*/  LOP3.LUT R5, R5, 0xfffffc00, RZ, 0xc0, !PT ;  /* 0xfffffc0005057812 */ /* 0x000fc600078ec0ff */
[----:B------:R-:W-:Y:S02]  /*0160*/  IMAD.IADD R3, R0, 0x1, -R3 ;  /* 0x0000000100037824 */ /* 0x000fe400078e0a03 */
[----:B------:R-:W-:Y:S01]  /*0170*/  IMAD.IADD R12, R12, 0x1, -R5 ;  /* 0x000000010c0c7824 */ /* 0x000fe200078e0a05 */
[----:B------:R-:W-:Y:S01]  /*0180*/  LOP3.LUT R5, R4, 0xffff0000, RZ, 0xc0, !PT ;  /* 0xffff000004057812 */ /* 0x000fe200078ec0ff */
[----:B------:R-:W-:Y:S01]  /*0190*/  IMAD R19, R6, 0x40, R3 ;  /* 0x0000004006137824 */ /* 0x000fe200078e0203 */
[----:B------:R-:W-:Y:S02]  /*01a0*/  CS2R R6, SRZ ;  /* 0x0000000000067805 */ /* 0x000fe4000001ff00 */
[----:B------:R-:W-:Y:S01]  /*01b0*/  ISETP.GE.AND P0, PT, R12, 0x200, PT ;  /* 0x000002000c00780c */ /* 0x000fe20003f06270 */
[----:B----4-:R-:W-:Y:S01]  /*01c0*/  IMAD.WIDE R18, R19, 0x4, R26 ;  /* 0x0000000413127825 */ /* 0x010fe200078e021a */
[----:B------:R-:W-:Y:S02]  /*01d0*/  IADD3 R17, R2, R0, -R5 ;  /* 0x0000000002117210 */ /* 0x000fe40007ffe805 */
[----:B------:R-:W-:-:S03]  /*01e0*/  CS2R R4, SRZ ;  /* 0x0000000000047805 */ /* 0x000fc6000001ff00 */
[----:B--2---:R-:W-:-:S06]  /*01f0*/  IMAD.WIDE R16, R17, 0x4, R20 ;  /* 0x0000000411107825 */ /* 0x004fcc00078e0214 */
[----:B------:R1:W2:Y:S04]  /*0200*/  @!P0 LDG.E.128 R8, desc[UR4][R16.64] ;  /* 0x0000000410088981 */ /* 0x0002a8000c1e1d00 */
[----:B------:R3:W4:Y:S01]  /*0210*/  @!P0 LDG.E.EL.128 R4, desc[UR4][R18.64] ;  /* 0x0000000412048981 */ /* 0x000722000c2e1d00 */
[----:B------:R-:W-:Y:S01]  /*0220*/  SHF.R.S32.HI R14, RZ, 0x15, R13 ;  /* 0x00000015ff0e7819 */ /* 0x000fe2000001140d */
[----:B------:R-:W-:Y:S01]  /*0230*/  VIADD R13, R0, 0x200 ;  /* 0x00000200000d7836 */ /* 0x000fe20000000000 */
[C---:B------:R-:W-:Y:S01]  /*0240*/  ISETP.GT.AND P2, PT, R12.reuse, 0x1ff, PT ;  /* 0x000001ff0c00780c */ /* 0x040fe20003f44270 */
[----:B------:R-:W-:Y:S01]  /*0250*/  IMAD.SHL.U32 R12, R12, 0x40, RZ ;  /* 0x000000400c0c7824 */ /* 0x000fe200078e00ff */
[----:B------:R-:W-:Y:S02]  /*0260*/  SGXT R14, R14, 0x1 ;  /* 0x000000010e0e781a */ /* 0x000fe40000000200 */
[----:B-1----:R-:W-:-:S02]  /*0270*/  CS2R R16, SRZ ;  /* 0x0000000000107805 */ /* 0x002fc4000001ff00 */
[----:B------:R-:W-:Y:S02]  /*0280*/  SHF.R.S32.HI R22, RZ, 0x1f, R13 ;  /* 0x0000001fff167819 */ /* 0x000fe4000001140d */
[-C--:B------:R-:W-:Y:S02]  /*0290*/  LEA.HI R15, R14, R13.reuse, RZ, 0x6 ;  /* 0x0000000d0e0f7211 */ /* 0x080fe400078f30ff */
[----:B---3--:R-:W-:Y:S02]  /*02a0*/  CS2R R18, SRZ ;  /* 0x0000000000127805 */ /* 0x008fe4000001ff00 */
[----:B------:R-:W-:Y:S02]  /*02b0*/  LEA.HI R23, R22, R13, RZ, 0x10 ;  /* 0x0000000d16177211 */ /* 0x000fe400078f80ff */
[----:B------:R-:W-:Y:S02]  /*02c0*/  SHF.R.S32.HI R22, RZ, 0x6, R15 ;  /* 0x00000006ff167819 */ /* 0x000fe4000001140f */
[----:B------:R-:W-:-:S02]  /*02d0*/  SHF.R.S32.HI R14, RZ, 0x10, R23 ;  /* 0x00000010ff0e7819 */ /* 0x000fc40000011417 */
[----:B------:R-:W-:Y:S02]  /*02e0*/  SHF.R.S32.HI R15, RZ, 0x1f, R15 ;  /* 0x0000001fff0f7819 */ /* 0x000fe4000001140f */
[----:B------:R-:W-:Y:S01]  /*02f0*/  LOP3.LUT R23, R23, 0xffff0000, RZ, 0xc0, !PT ;  /* 0xffff000017177812 */ /* 0x000fe200078ec0ff */
[----:B------:R-:W-:Y:S01]  /*0300*/  IMAD.SHL.U32 R24, R14, 0x8000, RZ ;  /* 0x000080000e187824 */ /* 0x000fe200078e00ff */
[----:B------:R-:W-:-:S04]  /*0310*/  LEA.HI R15, R15, R22, RZ, 0xa ;  /* 0x000000160f0f7211 */ /* 0x000fc800078f50ff */
[----:B------:R-:W-:Y:S02]  /*0320*/  IADD3 R23, R24, R13, -R23 ;  /* 0x0000000d18177210 */ /* 0x000fe40007ffe817 */
[----:B------:R-:W-:Y:S01]  /*0330*/  LOP3.LUT R13, R15, 0xfffffc00, RZ, 0xc0, !PT ;  /* 0xfffffc000f0d7812 */ /* 0x000fe200078ec0ff */
[----:B------:R-:W-:Y:S01]  /*0340*/  IMAD R15, R14, 0x40, R3 ;  /* 0x000000400e0f7824 */ /* 0x000fe200078e0203 */
[----:B------:R-:W-:Y:S01]  /*0350*/  SHF.R.S32.HI R14, RZ, 0x1f, R2 ;  /* 0x0000001fff0e7819 */ /* 0x000fe20000011402 */
[----:B------:R-:W-:Y:S01]  /*0360*/  IMAD.WIDE R20, R23, 0x4, R20 ;  /* 0x0000000417147825 */ /* 0x000fe200078e0214 */
[----:B------:R-:W-:Y:S02]  /*0370*/  IADD3 R2, P3, P4, R12, R3, R2 ;  /* 0x000000030c027210 */ /* 0x000fe40007c7e002 */
[----:B------:R-:W-:Y:S01]  /*0380*/  SHF.R.S32.HI R23, RZ, 0x1f, R12 ;  /* 0x0000001fff177819 */ /* 0x000fe2000001140c */
[----:B------:R-:W-:Y:S01]  /*0390*/  IMAD.IADD R13, R22, 0x1, -R13 ;  /* 0x00000001160d7824 */ /* 0x000fe200078e0a0d */
[----:B------:R-:W-:Y:S01]  /*03a0*/  SHF.R.S32.HI R22, RZ, 0x1f, R3 ;  /* 0x0000001fff167819 */ /* 0x000fe20000011403 */
[----:B------:R-:W-:-:S03]  /*03b0*/  IMAD.WIDE R26, R15, 0x4, R26 ;  /* 0x000000040f1a7825 */ /* 0x000fc600078e021a */
[----:B------:R-:W-:Y:S02]  /*03c0*/  ISETP.GE.AND P1, PT, R13, 0x200, PT ;  /* 0x000002000d00780c */ /* 0x000fe40003f26270 */
[----:B------:R-:W-:Y:S02]  /*03d0*/  IADD3.X R23, R23, R22, R14, P3, P4 ;  /* 0x0000001617177210 */ /* 0x000fe40001fe840e */
[----:B------:R-:W-:Y:S02]  /*03e0*/  CS2R R14, SRZ ;  /* 0x00000000000e7805 */ /* 0x000fe4000001ff00 */
[----:B------:R-:W-:Y:S02]  /*03f0*/  ISETP.GT.AND P3, PT, R13, 0x1ff, PT ;  /* 0x000001ff0d00780c */ /* 0x000fe40003f64270 */
[----:B------:R-:W-:-:S04]  /*0400*/  LEA R28, P4, R2, UR6, 0x2 ;  /* 0x00000006021c7c11 */ /* 0x000fc8000f8810ff */
[----:B------:R-:W-:Y:S01]  /*0410*/  LEA.HI.X R29, R2, UR7, R23, 0x2, P4 ;  /* 0x00000007021d7c11 */ /* 0x000fe2000a0f1417 */
[----:B------:R1:W3:Y:S02]  /*0420*/  @!P1 LDG.E.128 R16, desc[UR4][R20.64] ;  /* 0x0000000414109981 */ /* 0x0002e4000c1e1d00 */
[----:B-1----:R-:W-:Y:S02]  /*0430*/  CS2R R20, SRZ ;  /* 0x0000000000147805 */ /* 0x002fe4000001ff00 */
[----:B--2---:R-:W-:Y:S02]  /*0440*/  SEL R8, R8, RZ, !P0 ;  /* 0x000000ff08087207 */ /* 0x004fe40004000000 */
[----:B----4-:R-:W-:-:S05]  /*0450*/  SEL R25, R4, RZ, !P0 ;  /* 0x000000ff04197207 */ /* 0x010fca0004000000 */
[----:B------:R-:W-:Y:S01]  /*0460*/  FMUL R4, R8, R25 ;  /* 0x0000001908047220 */ /* 0x000fe20000400000 */
[----:B------:R-:W-:Y:S01]  /*0470*/  IMAD.SHL.U32 R8, R13, 0x40, RZ ;  /* 0x000000400d087824 */ /* 0x000fe200078e00ff */
[----:B------:R-:W-:-:S04]  /*0480*/  CS2R R12, SRZ ;  /* 0x00000000000c7805 */ /* 0x000fc8000001ff00 */
[--C-:B------:R-:W-:Y:S02]  /*0490*/  IADD3 R3, P5, P6, R8, R3, R24.reuse ;  /* 0x0000000308037210 */ /* 0x100fe40007ebe018 */
[----:B------:R-:W-:Y:S01]  /*04a0*/  SHF.R.S32.HI R24, RZ, 0x1f, R24 ;  /* 0x0000001fff187819 */ /* 0x000fe20000011418 */
[----:B------:R1:W2:Y:S01]  /*04b0*/  @!P1 LDG.E.EL.128 R12, desc[UR4][R26.64] ;  /* 0x000000041a0c9981 */ /* 0x0002a2000c2e1d00 */
[----:B------:R-:W-:Y:S02]  /*04c0*/  SHF.R.S32.HI R25, RZ, 0x1f, R8 ;  /* 0x0000001fff197819 */ /* 0x000fe40000011408 */
[----:B------:R-:W-:Y:S02]  /*04d0*/  LEA R2, P4, R3, UR6, 0x2 ;  /* 0x0000000603027c11 */ /* 0x000fe4000f8810ff */
[----:B------:R-:W-:Y:S02]  /*04e0*/  IADD3.X R8, R25, R22, R24, P5, P6 ;  /* 0x0000001619087210 */ /* 0x000fe40002fec418 */
[----:B------:R-:W-:-:S02]  /*04f0*/  CS2R R22, SRZ ;  /* 0x0000000000167805 */ /* 0x000fc4000001ff00 */
[----:B------:R-:W-:Y:S02]  /*0500*/  CS2R R24, SRZ ;  /* 0x0000000000187805 */ /* 0x000fe4000001ff00 */
[----:B------:R-:W-:Y:S02]  /*0510*/  LEA.HI.X R3, R3, UR7, R8, 0x2, P4 ;  /* 0x0000000703037c11 */ /* 0x000fe4000a0f1408 */
[----:B-1----:R-:W-:Y:S01]  /*0520*/  CS2R R26, SRZ ;  /* 0x00000000001a7805 */ /* 0x002fe2000001ff00 */
[----:B------:R-:W4:Y:S05]  /*0530*/  @P2 LDG.E.128 R20, desc[UR4][R28.64+-0x20000] ;  /* 0xfe0000041c142981 */ /* 0x000f2a000c1e1d00 */
[----:B------:R2:W5:Y:S01]  /*0540*/  @P3 LDG.E.128 R24, desc[UR4][R2.64+-0x20000] ;  /* 0xfe00000402183981 */ /* 0x000562000c1e1d00 */
[----:B------:R-:W-:-:S02]  /*0550*/  SEL R9, R9, RZ, !P0 ;  /* 0x000000ff09097207 */ /* 0x000fc40004000000 */
[----:B------:R-:W-:Y:S02]  /*0560*/  SEL R8, R5, RZ, !P0 ;  /* 0x000000ff05087207 */ /* 0x000fe40004000000 */
[----:B------:R-:W-:-:S03]  /*0570*/  SEL R5, R6, RZ, !P0 ;  /* 0x000000ff06057207 */ /* 0x000fc60004000000 */
[----:B------:R-:W-:Y:S02]  /*0580*/  FMUL R6, R9, R8 ;  /* 0x0000000809067220 */ /* 0x000fe40000400000 */
[----:B------:R-:W1:Y:S01]  /*0590*/  LDC.64 R8, c[0x0][0x228] ;  /* 0x00008a00ff087b82 */ /* 0x000e620000000a00 */
[----:B------:R-:W-:Y:S02]  /*05a0*/  SEL R10, R10, RZ, !P0 ;  /* 0x000000ff0a0a7207 */ /* 0x000fe40004000000 */
[----:B------:R-:W-:-:S03]  /*05b0*/  SEL R11, R11, RZ, !P0 ;  /* 0x000000ff0b0b7207 */ /* 0x000fc60004000000 */
[----:B------:R-:W-:Y:S01]  /*05c0*/  FMUL R5, R10, R5 ;  /* 0x000000050a057220 */ /* 0x000fe20000400000 */
[----:B------:R-:W-:Y:S02]  /*05d0*/  SEL R10, R7, RZ, !P0 ;  /* 0x000000ff070a7207 */ /* 0x000fe40004000000 */
[----:B---3--:R-:W-:Y:S02]  /*05e0*/  SEL R16, R16, RZ, !P1 ;  /* 0x000000ff10107207 */ /* 0x008fe40004800000 */
[----:B------:R-:W-:Y:S02]  /*05f0*/  SEL R17, R17, RZ, !P1 ;  /* 0x000000ff11117207 */ /* 0x000fe40004800000 */
[----:B------:R-:W-:Y:S02]  /*0600*/  SEL R18, R18, RZ, !P1 ;  /* 0x000000ff12127207 */ /* 0x000fe40004800000 */
[----:B------:R-:W-:Y:S01]  /*0610*/  SEL R19, R19, RZ, !P1 ;  /* 0x000000ff13137207 */ /* 0x000fe20004800000 */
[----:B------:R-:W-:Y:S01]  /*0620*/  FMUL R10, R11, R10 ;  /* 0x0000000a0b0a7220 */ /* 0x000fe20000400000 */
[----:B01----:R-:W-:Y:S01]  /*0630*/  IMAD.WIDE R8, R0, 0x4, R8 ;  /* 0x0000000400087825 */ /* 0x003fe200078e0208 */
[----:B--2---:R-:W-:-:S02]  /*0640*/  SEL R3, R12, RZ, !P1 ;  /* 0x000000ff0c037207 */ /* 0x004fc40004800000 */
[----:B------:R-:W-:Y:S02]  /*0650*/  SEL R2, R13, RZ, !P1 ;  /* 0x000000ff0d027207 */ /* 0x000fe40004800000 */
[----:B------:R-:W-:Y:S02]  /*0660*/  SEL R7, R14, RZ, !P1 ;  /* 0x000000ff0e077207 */ /* 0x000fe40004800000 */
[----:B------:R-:W-:Y:S01]  /*0670*/  SEL R28, R15, RZ, !P1 ;  /* 0x000000ff0f1c7207 */ /* 0x000fe20004800000 */
[----:B------:R-:W-:Y:S01]  /*0680*/  FMUL R12, R16, R3 ;  /* 0x00000003100c7220 */ /* 0x000fe20000400000 */
[----:B------:R-:W-:Y:S01]  /*0690*/  FMUL R13, R17, R2 ;  /* 0x00000002110d7220 */ /* 0x000fe20000400000 */
[----:B------:R-:W-:Y:S02]  /*06a0*/  FMUL R14, R18, R7 ;  /* 0x00000007120e7220 */ /* 0x000fe40000400000 */
[----:B------:R-:W-:Y:S01]  /*06b0*/  FMUL R15, R19, R28 ;  /* 0x0000001c130f7220 */ /* 0x000fe20000400000 */
[----:B----4-:R-:W-:-:S02]  /*06c0*/  SEL R3, R20, RZ, P2 ;  /* 0x000000ff14037207 */ /* 0x010fc40001000000 */
[----:B------:R-:W-:Y:S02]  /*06d0*/  SEL R17, R21, RZ, P2 ;  /* 0x000000ff15117207 */ /* 0x000fe40001000000 */
[----:B------:R-:W-:Y:S02]  /*06e0*/  SEL R18, R22, RZ, P2 ;  /* 0x000000ff16127207 */ /* 0x000fe40001000000 */
[----:B------:R-:W-:Y:S02]  /*06f0*/  SEL R19, R23, RZ, P2 ;  /* 0x000000ff17137207 */ /* 0x000fe40001000000 */
[----:B-----5:R-:W-:Y:S02]  /*0700*/  @P1 SEL R12, R24, RZ, P3 ;  /* 0x000000ff180c1207 */ /* 0x020fe40001800000 */
[----:B------:R-:W-:Y:S02]  /*0710*/  @P1 SEL R13, R25, RZ, P3 ;  /* 0x000000ff190d1207 */ /* 0x000fe40001800000 */
[----:B------:R-:W-:-:S02]  /*0720*/  @P1 SEL R14, R26, RZ, P3 ;  /* 0x000000ff1a0e1207 */ /* 0x000fc40001800000 */
[----:B------:R-:W-:Y:S02]  /*0730*/  @P1 SEL R15, R27, RZ, P3 ;  /* 0x000000ff1b0f1207 */ /* 0x000fe40001800000 */
[----:B------:R-:W-:Y:S02]  /*0740*/  SEL R16, R4, R3, !P0 ;  /* 0x0000000304107207 */ /* 0x000fe40004000000 */
[----:B------:R-:W-:Y:S02]  /*0750*/  SEL R17, R6, R17, !P0 ;  /* 0x0000001106117207 */ /* 0x000fe40004000000 */
[----:B------:R-:W-:Y:S02]  /*0760*/  SEL R18, R5, R18, !P0 ;  /* 0x0000001205127207 */ /* 0x000fe40004000000 */
[----:B------:R-:W-:Y:S01]  /*0770*/  SEL R19, R10, R19, !P0 ;  /* 0x000000130a137207 */ /* 0x000fe20004000000 */
[----:B------:R-:W-:Y:S04]  /*0780*/  STG.E.128 desc[UR4][R8.64+0x800], R12 ;  /* 0x0008000c08007986 */ /* 0x000fe8000c101d04 */
[----:B------:R-:W-:Y:S01]  /*0790*/  STG.E.128 desc[UR4][R8.64], R16 ;  /* 0x0000001008007986 */ /* 0x000fe2000c101d04 */
[----:B------:R-:W-:Y:S05]  /*07a0*/  EXIT ;  /* 0x000000000000794d */ /* 0x000fea0003800000 */
.L_x_0:
[----:B------:R-:W-:-:S00]  /*07b0*/  BRA `(.L_x_0) ;  /* 0xfffffffc00fc7947 */ /* 0x000fc0000383ffff */
[----:B------:R-:W-:-:S00]  /*07c0*/  NOP ;  /* 0x0000000000007918 */ /* 0x000fc00000000000 */
        /* <DEDUP_REMOVED lines=11> */
.L_x_1:


//--------------------- .nv.constant0.triton_poi_fused_cat_14 --------------------------
	.section	.nv.constant0.triton_poi_fused_cat_14,"a",@progbits
	.sectionflags	@""
	.align	4
.nv.constant0.triton_poi_fused_cat_14:
	.zero		564
